//
// Generated by NVIDIA NVVM Compiler
//
// Compiler Build ID: CL-36424714
// Cuda compilation tools, release 13.0, V13.0.88
// Based on NVVM 20.0.0
//

.version 9.0
.target sm_100
.address_size 64

	// .globl	_Z12blockIdxCudav
.extern .func  (.param .b32 func_retval0) vprintf
(
	.param .b64 vprintf_param_0,
	.param .b64 vprintf_param_1
)
;
.global .align 1 .b8 $str[124] = {98, 108, 111, 99, 107, 73, 100, 120, 46, 120, 32, 58, 32, 37, 100, 32, 44, 32, 98, 108, 111, 99, 107, 73, 100, 120, 46, 121, 32, 58, 32, 37, 100, 32, 44, 32, 98, 108, 111, 99, 107, 73, 100, 120, 46, 122, 32, 58, 32, 37, 100, 32, 10, 32, 98, 108, 111, 99, 107, 68, 105, 109, 46, 120, 32, 58, 32, 37, 100, 32, 44, 32, 98, 108, 111, 99, 107, 68, 105, 109, 46, 121, 32, 58, 32, 37, 100, 32, 10, 32, 32, 103, 114, 105, 100, 68, 105, 109, 46, 120, 32, 58, 32, 37, 100, 32, 44, 32, 103, 114, 105, 100, 68, 105, 109, 46, 121, 32, 58, 32, 37, 100, 32};

.visible .entry _Z12blockIdxCudav()
{
	.local .align 8 .b8 	__local_depot0[32];
	.reg .b64 	%SP;
	.reg .b64 	%SPL;
	.reg .b32 	%r<10>;
	.reg .b64 	%rd<5>;

	mov.u64 	%SPL, __local_depot0;
	cvta.local.u64 	%SP, %SPL;
	add.u64 	%rd1, %SP, 0;
	add.u64 	%rd2, %SPL, 0;
	mov.u32 	%r1, %ctaid.x;
	mov.u32 	%r2, %ctaid.y;
	mov.u32 	%r3, %ctaid.z;
	mov.u32 	%r4, %ntid.x;
	mov.u32 	%r5, %ntid.y;
	mov.u32 	%r6, %nctaid.x;
	mov.u32 	%r7, %nctaid.y;
	st.local.v2.u32 	[%rd2], {%r1, %r2};
	st.local.v2.u32 	[%rd2+8], {%r3, %r4};
	st.local.v2.u32 	[%rd2+16], {%r5, %r6};
	st.local.u32 	[%rd2+24], %r7;
	mov.u64 	%rd3, $str;
	cvta.global.u64 	%rd4, %rd3;
	{ // callseq 0, 0
	.param .b64 param0;
	st.param.b64 	[param0], %rd4;
	.param .b64 param1;
	st.param.b64 	[param1], %rd1;
	.param .b32 retval0;
	call.uni (retval0), 
	vprintf, 
	(
	param0, 
	param1
	);
	ld.param.b32 	%r8, [retval0];
	} // callseq 0
	ret;

}


// ===== COMPILED SASS (sm_100) =====

	.target	sm_100

	.elftype	@"ET_EXEC"


//--------------------- .note.nv.tkinfo           --------------------------
	.section	.note.nv.tkinfo,"",@"SHT_NOTE"
	.sectionflags	@"SHF_NOTE_NV_TKINFO"
	.tkinfo
        /*0018*/ 	.word	0x00000002
        /*0030*/ 	.string	""
        /*0030*/ 	.string	"ptxas"
        /*0030*/ 	.string	"Cuda compilation tools, release 13.0, V13.0.88"
        /*0030*/ 	.string	"Build cuda_13.0.r13.0/compiler.36424714_0"
        /*0030*/ 	.string	"-arch sm_100 -m 64 "



//--------------------- .note.nv.cuinfo           --------------------------
	.section	.note.nv.cuinfo,"",@"SHT_NOTE"
	.sectionflags	@"SHF_NOTE_NV_CUINFO"
        /*0018*/ 	.short	0x0002
        /*001a*/ 	.short	0x0064
        /*001c*/ 	.short	0x0082
	.zero		2


//--------------------- .nv.info                  --------------------------
	.section	.nv.info,"",@"SHT_CUDA_INFO"
	.align	4


	//----- nvinfo : EIATTR_REGCOUNT
	.align		4
        /*0000*/ 	.byte	0x04, 0x2f
        /*0002*/ 	.short	(.L_2 - .L_1)
	.align		4
.L_1:
        /*0004*/ 	.word	index@(_Z12blockIdxCudav)
        /*0008*/ 	.word	0x00000018


	//----- nvinfo : EIATTR_FRAME_SIZE
	.align		4
.L_2:
        /*000c*/ 	.byte	0x04, 0x11
        /*000e*/ 	.short	(.L_4 - .L_3)
	.align		4
.L_3:
        /*0010*/ 	.word	index@(_Z12blockIdxCudav)
        /*0014*/ 	.word	0x00000020


	//----- nvinfo : EIATTR_MIN_STACK_SIZE
	.align		4
.L_4:
        /*0018*/ 	.byte	0x04, 0x12
        /*001a*/ 	.short	(.L_6 - .L_5)
	.align		4
.L_5:
        /*001c*/ 	.word	index@(_Z12blockIdxCudav)
        /*0020*/ 	.word	0x00000020
.L_6:


//--------------------- .nv.compat                --------------------------
	.section	.nv.compat,"",@"SHT_CUDA_COMPAT_INFO"
	.align	4
        /*0000*/ 	.byte	0x02, 0x09, 0x00, 0x00, 0x02, 0x02, 0x01, 0x00, 0x02, 0x05, 0x05, 0x00, 0x03, 0x07, 0x01, 0x01
        /*0010*/ 	.byte	0x02, 0x03, 0x00, 0x00, 0x02, 0x06, 0x01, 0x00, 0x04, 0x0b, 0x08, 0x00, 0x09, 0x00, 0x00, 0x00
        /*0020*/ 	.byte	0x00, 0x00, 0x00, 0x00


//--------------------- .nv.info._Z12blockIdxCudav --------------------------
	.section	.nv.info._Z12blockIdxCudav,"",@"SHT_CUDA_INFO"
	.sectionflags	@""
	.align	4


	//----- nvinfo : EIATTR_CUDA_API_VERSION
	.align		4
        /*0000*/ 	.byte	0x04, 0x37
        /*0002*/ 	.short	(.L_8 - .L_7)
.L_7:
        /*0004*/ 	.word	0x00000082


	//----- nvinfo : EIATTR_SPARSE_MMA_MASK
	.align		4
.L_8:
        /*0008*/ 	.byte	0x03, 0x50
        /*000a*/ 	.short	0x0000


	//----- nvinfo : EIATTR_MAXREG_COUNT
	.align		4
        /*000c*/ 	.byte	0x03, 0x1b
        /*000e*/ 	.short	0x00ff


	//----- nvinfo : EIATTR_EXTERNS
	.align		4
        /*0010*/ 	.byte	0x04, 0x0f
        /*0012*/ 	.short	(.L_10 - .L_9)


	//   ....[0]....
	.align		4
.L_9:
        /*0014*/ 	.word	index@(vprintf)


	//----- nvinfo : EIATTR_MERCURY_ISA_VERSION
	.align		4
.L_10:
        /*0018*/ 	.byte	0x03, 0x5f
        /*001a*/ 	.short	0x0101


	//----- nvinfo : EIATTR_VRC_CTA_INIT_COUNT
	.align		4
        /*001c*/ 	.byte	0x02, 0x4a
	.zero		1
	.zero		1


	//----- nvinfo : EIATTR_SYSCALL_OFFSETS
	.align		4
        /*0020*/ 	.byte	0x04, 0x46
        /*0022*/ 	.short	(.L_12 - .L_11)


	//   ....[0]....
.L_11:
        /*0024*/ 	.word	0x00000170


	//----- nvinfo : EIATTR_EXIT_INSTR_OFFSETS
	.align		4
.L_12:
        /*0028*/ 	.byte	0x04, 0x1c
        /*002a*/ 	.short	(.L_14 - .L_13)


	//   ....[0]....
.L_13:
        /*002c*/ 	.word	0x00000180


	//----- nvinfo : EIATTR_SW_WAR
	.align		4
.L_14:
        /*0030*/ 	.byte	0x04, 0x36
        /*0032*/ 	.short	(.L_16 - .L_15)
.L_15:
        /*0034*/ 	.word	0x00000008
.L_16:


//--------------------- .nv.callgraph             --------------------------
	.section	.nv.callgraph,"",@"SHT_CUDA_CALLGRAPH"
	.align	4
	.sectionentsize	8
	.align		4
        /*0000*/ 	.word	0x00000000
	.align		4
        /*0004*/ 	.word	0xffffffff
	.align		4
        /*0008*/ 	.word	index@(_Z12blockIdxCudav)
	.align		4
        /*000c*/ 	.word	index@(vprintf)
	.align		4
        /*0010*/ 	.word	0x00000000
	.align		4
        /*0014*/ 	.word	0xfffffffe
	.align		4
        /*0018*/ 	.word	0x00000000
	.align		4
        /*001c*/ 	.word	0xfffffffd
	.align		4
        /*0020*/ 	.word	0x00000000
	.align		4
        /*0024*/ 	.word	0xfffffffc


//--------------------- .nv.constant4             --------------------------
	.section	.nv.constant4,"a",@progbits
	.align	8
	.align		8
.nv.constant4:
        /*0000*/ 	.dword	vprintf
	.align		8
        /*0008*/ 	.dword	$str


//--------------------- .text._Z12blockIdxCudav   --------------------------
	.section	.text._Z12blockIdxCudav,"ax",@progbits
	.align	128
        .global         _Z12blockIdxCudav
        .type           _Z12blockIdxCudav,@function
        .size           _Z12blockIdxCudav,(.L_x_2 - _Z12blockIdxCudav)
        .other          _Z12blockIdxCudav,@"STO_CUDA_ENTRY STV_DEFAULT"
_Z12blockIdxCudav:
.text._Z12blockIdxCudav:
[----:B------:R-:W0:Y:S01]  /*0000*/  LDC R1, c[0x0][0x37c] ;  /* 0x0000df00ff017b82 */ /* 0x000e220000000800 */
[----:B------:R-:W1:Y:S01]  /*0010*/  S2R R8, SR_CTAID.X ;  /* 0x0000000000087919 */ /* 0x000e620000002500 */
[----:B------:R-:W2:Y:S06]  /*0020*/  LDCU UR5, c[0x0][0x2fc] ;  /* 0x00005f80ff0577ac */ /* 0x000eac0008000800 */
[----:B------:R-:W3:Y:S01]  /*0030*/  LDC R11, c[0x0][0x360] ;  /* 0x0000d800ff0b7b82 */ /* 0x000ee20000000800 */
[----:B0-----:R-:W-:Y:S01]  /*0040*/  VIADD R1, R1, 0xffffffe0 ;  /* 0xffffffe001017836 */ /* 0x001fe20000000000 */
[----:B------:R-:W1:Y:S01]  /*0050*/  S2R R9, SR_CTAID.Y ;  /* 0x0000000000097919 */ /* 0x000e620000002600 */
[----:B------:R-:W-:Y:S01]  /*0060*/  MOV R0, 0x0 ;  /* 0x0000000000007802 */ /* 0x000fe20000000f00 */
[----:B------:R-:W0:Y:S01]  /*0070*/  LDCU UR4, c[0x0][0x2f8] ;  /* 0x00005f00ff0477ac */ /* 0x000e220008000800 */
[----:B------:R-:W3:Y:S03]  /*0080*/  S2R R10, SR_CTAID.Z ;  /* 0x00000000000a7919 */ /* 0x000ee60000002700 */
[----:B------:R-:W4:Y:S01]  /*0090*/  LDC R12, c[0x0][0x364] ;  /* 0x0000d900ff0c7b82 */ /* 0x000f220000000800 */
[----:B------:R-:W5:Y:S07]  /*00a0*/  LDCU.64 UR6, c[0x4][0x8] ;  /* 0x01000100ff0677ac */ /* 0x000f6e0008000a00 */
[----:B------:R-:W4:Y:S01]  /*00b0*/  LDC R13, c[0x0][0x370] ;  /* 0x0000dc00ff0d7b82 */ /* 0x000f220000000800 */
[----:B0-----:R-:W-:-:S07]  /*00c0*/  IADD3 R6, P0, PT, R1, UR4, RZ ;  /* 0x0000000401067c10 */ /* 0x001fce000ff1e0ff */
[----:B------:R-:W0:Y:S01]  /*00d0*/  LDC R14, c[0x0][0x374] ;  /* 0x0000dd00ff0e7b82 */ /* 0x000e220000000800 */
[----:B-----5:R-:W-:Y:S01]  /*00e0*/  IMAD.U32 R4, RZ, RZ, UR6 ;  /* 0x00000006ff047e24 */ /* 0x020fe2000f8e00ff */
[----:B------:R-:W-:Y:S01]  /*00f0*/  MOV R5, UR7 ;  /* 0x0000000700057c02 */ /* 0x000fe20008000f00 */
[----:B--2---:R-:W-:-:S05]  /*0100*/  IMAD.X R7, RZ, RZ, UR5, P0 ;  /* 0x00000005ff077e24 */ /* 0x004fca00080e06ff */
[----:B------:R2:W5:Y:S01]  /*0110*/  LDC.64 R2, c[0x4][R0] ;  /* 0x0100000000027b82 */ /* 0x0005620000000a00 */
[----:B-1----:R2:W-:Y:S04]  /*0120*/  STL.64 [R1], R8 ;  /* 0x0000000801007387 */ /* 0x0025e80000100a00 */
[----:B---3--:R2:W-:Y:S04]  /*0130*/  STL.64 [R1+0x8], R10 ;  /* 0x0000080a01007387 */ /* 0x0085e80000100a00 */
[----:B----4-:R2:W-:Y:S04]  /*0140*/  STL.64 [R1+0x10], R12 ;  /* 0x0000100c01007387 */ /* 0x0105e80000100a00 */
[----:B0-----:R2:W-:Y:S02]  /*0150*/  STL [R1+0x18], R14 ;  /* 0x0000180e01007387 */ /* 0x0015e40000100800 */
[----:B------:R-:W-:-:S07]  /*0160*/  LEPC R20, `(.L_x_0) ;  /* 0x000000001014794e */ /* 0x000fce0000000000 */
[----:B--2--5:R-:W-:Y:S05]  /*0170*/  CALL.ABS.NOINC R2 ;  /* 0x0000000002007343 */ /* 0x024fea0003c00000 */
.L_x_0:
[----:B------:R-:W-:Y:S05]  /*0180*/  EXIT ;  /* 0x000000000000794d */ /* 0x000fea0003800000 */
.L_x_1:
[----:B------:R-:W-:-:S00]  /*0190*/  BRA `(.L_x_1) ;  /* 0xfffffffc00fc7947 */ /* 0x000fc0000383ffff */
[----:B------:R-:W-:-:S00]  /*01a0*/  NOP ;  /* 0x0000000000007918 */ /* 0x000fc00000000000 */
        /* <DEDUP_REMOVED lines=13> */
.L_x_2:


//--------------------- .nv.global.init           --------------------------
	.section	.nv.global.init,"aw",@progbits
.nv.global.init:
	.type		$str,@object
	.size		$str,(.L_0 - $str)
$str:
        /*0000*/ 	.byte	0x62, 0x6c, 0x6f, 0x63, 0x6b, 0x49, 0x64, 0x78, 0x2e, 0x78, 0x20, 0x3a, 0x20, 0x25, 0x64, 0x20
        /*0010*/ 	.byte	0x2c, 0x20, 0x62, 0x6c, 0x6f, 0x63, 0x6b, 0x49, 0x64, 0x78, 0x2e, 0x79, 0x20, 0x3a, 0x20, 0x25
        /*0020*/ 	.byte	0x64, 0x20, 0x2c, 0x20, 0x62, 0x6c, 0x6f, 0x63, 0x6b, 0x49, 0x64, 0x78, 0x2e, 0x7a, 0x20, 0x3a
        /*0030*/ 	.byte	0x20, 0x25, 0x64, 0x20, 0x0a, 0x20, 0x62, 0x6c, 0x6f, 0x63, 0x6b, 0x44, 0x69, 0x6d, 0x2e, 0x78
        /*0040*/ 	.byte	0x20, 0x3a, 0x20, 0x25, 0x64, 0x20, 0x2c, 0x20, 0x62, 0x6c, 0x6f, 0x63, 0x6b, 0x44, 0x69, 0x6d
        /*0050*/ 	.byte	0x2e, 0x79, 0x20, 0x3a, 0x20, 0x25, 0x64, 0x20, 0x0a, 0x20, 0x20, 0x67, 0x72, 0x69, 0x64, 0x44
        /*0060*/ 	.byte	0x69, 0x6d, 0x2e, 0x78, 0x20, 0x3a, 0x20, 0x25, 0x64, 0x20, 0x2c, 0x20, 0x67, 0x72, 0x69, 0x64
        /*0070*/ 	.byte	0x44, 0x69, 0x6d, 0x2e, 0x79, 0x20, 0x3a, 0x20, 0x25, 0x64, 0x20, 0x00
.L_0:


//--------------------- .nv.shared.reserved.0     --------------------------
	.section	.nv.shared.reserved.0,"aw",@nobits
	.weak		__nv_reservedSMEM_offset_0_alias
	.size		__nv_reservedSMEM_offset_0_alias, 0, 64
	.other		__nv_reservedSMEM_offset_0_alias,@"STO_CUDA_RESERVED_SHARED STV_DEFAULT"
__nv_reservedSMEM_offset_0_alias:
	.zero		0
	.zero		64


//--------------------- .nv.constant0._Z12blockIdxCudav --------------------------
	.section	.nv.constant0._Z12blockIdxCudav,"a",@progbits
	.sectionflags	@""
	.align	4
.nv.constant0._Z12blockIdxCudav:
	.zero		896


//--------------------- SYMBOLS --------------------------

	.type		.nv.reservedSmem.offset0,@object
	.size		.nv.reservedSmem.offset0,0x4
	.type		vprintf,@function
